	.headerflags	@"EF_CUDA_TEXMODE_UNIFIED EF_CUDA_64BIT_ADDRESS EF_CUDA_ACCELERATORS EF_CUDA_SM90 EF_CUDA_VIRTUAL_SM(EF_CUDA_SM90)"
	.elftype	@"ET_EXEC"


//--------------------- .nv.info                  --------------------------
	.section	.nv.info,"",@"SHT_CUDA_INFO"
	.align	4


	//----- nvinfo : EIATTR_REGCOUNT
	.align		4
        /*0000*/ 	.byte	0x04, 0x2f
        /*0002*/ 	.short	(.L_1 - .L_0)
	.align		4
.L_0:
        /*0004*/ 	.word	index@(triton_poi_fused_cat_24)
        /*0008*/ 	.word	0x00000036


	//----- nvinfo : EIATTR_MIN_STACK_SIZE
	.align		4
.L_1:
        /*000c*/ 	.byte	0x04, 0x12
        /*000e*/ 	.short	(.L_3 - .L_2)
	.align		4
.L_2:
        /*0010*/ 	.word	index@(triton_poi_fused_cat_24)
        /*0014*/ 	.word	0x00000000


	//----- nvinfo : EIATTR_FRAME_SIZE
	.align		4
.L_3:
        /*0018*/ 	.byte	0x04, 0x11
        /*001a*/ 	.short	(.L_5 - .L_4)
	.align		4
.L_4:
        /*001c*/ 	.word	index@(triton_poi_fused_cat_24)
        /*0020*/ 	.word	0x00000000


	//----- nvinfo : EIATTR_MIN_STACK_SIZE
	.align		4
.L_5:
        /*0024*/ 	.byte	0x04, 0x12
        /*0026*/ 	.short	(.L_7 - .L_6)
	.align		4
.L_6:
        /*0028*/ 	.word	index@(triton_poi_fused_cat_24)
        /*002c*/ 	.word	0x00000000
.L_7:


//--------------------- .nv.info.triton_poi_fused_cat_24 --------------------------
	.section	.nv.info.triton_poi_fused_cat_24,"",@"SHT_CUDA_INFO"
	.sectionflags	@""
	.align	4


	//----- nvinfo : EIATTR_CUDA_API_VERSION
	.align		4
        /*0000*/ 	.byte	0x04, 0x37
        /*0002*/ 	.short	(.L_9 - .L_8)
.L_8:
        /*0004*/ 	.word	0x0000007c


	//----- nvinfo : EIATTR_KPARAM_INFO
	.align		4
.L_9:
        /*0008*/ 	.byte	0x04, 0x17
        /*000a*/ 	.short	(.L_11 - .L_10)
.L_10:
        /*000c*/ 	.word	0x00000000
        /*0010*/ 	.short	0x0009
        /*0012*/ 	.short	0x0048
        /*0014*/ 	.byte	0x00, 0xf0, 0x11, 0x00


	//----- nvinfo : EIATTR_KPARAM_INFO
	.align		4
.L_11:
        /*0018*/ 	.byte	0x04, 0x17
        /*001a*/ 	.short	(.L_13 - .L_12)
.L_12:
        /*001c*/ 	.word	0x00000000
        /*0020*/ 	.short	0x0008
        /*0022*/ 	.short	0x0040
        /*0024*/ 	.byte	0x00, 0xf4, 0x21, 0x00


	//----- nvinfo : EIATTR_KPARAM_INFO
	.align		4
.L_13:
        /*0028*/ 	.byte	0x04, 0x17
        /*002a*/ 	.short	(.L_15 - .L_14)
.L_14:
        /*002c*/ 	.word	0x00000000
        /*0030*/ 	.short	0x0007
        /*0032*/ 	.short	0x0038
        /*0034*/ 	.byte	0x00, 0xf4, 0x21, 0x00


	//----- nvinfo : EIATTR_KPARAM_INFO
	.align		4
.L_15:
        /*0038*/ 	.byte	0x04, 0x17
        /*003a*/ 	.short	(.L_17 - .L_16)
.L_16:
        /*003c*/ 	.word	0x00000000
        /*0040*/ 	.short	0x0006
        /*0042*/ 	.short	0x0030
        /*0044*/ 	.byte	0x00, 0xf4, 0x21, 0x00


	//----- nvinfo : EIATTR_KPARAM_INFO
	.align		4
.L_17:
        /*0048*/ 	.byte	0x04, 0x17
        /*004a*/ 	.short	(.L_19 - .L_18)
.L_18:
        /*004c*/ 	.word	0x00000000
        /*0050*/ 	.short	0x0005
        /*0052*/ 	.short	0x0028
        /*0054*/ 	.byte	0x00, 0xf4, 0x21, 0x00


	//----- nvinfo : EIATTR_KPARAM_INFO
	.align		4
.L_19:
        /*0058*/ 	.byte	0x04, 0x17
        /*005a*/ 	.short	(.L_21 - .L_20)
.L_20:
        /*005c*/ 	.word	0x00000000
        /*0060*/ 	.short	0x0004
        /*0062*/ 	.short	0x0020
        /*0064*/ 	.byte	0x00, 0xf4, 0x21, 0x00


	//----- nvinfo : EIATTR_KPARAM_INFO
	.align		4
.L_21:
        /*0068*/ 	.byte	0x04, 0x17
        /*006a*/ 	.short	(.L_23 - .L_22)
.L_22:
        /*006c*/ 	.word	0x00000000
        /*0070*/ 	.short	0x0003
        /*0072*/ 	.short	0x0018
        /*0074*/ 	.byte	0x00, 0xf4, 0x21, 0x00


	//----- nvinfo : EIATTR_KPARAM_INFO
	.align		4
.L_23:
        /*0078*/ 	.byte	0x04, 0x17
        /*007a*/ 	.short	(.L_25 - .L_24)
.L_24:
        /*007c*/ 	.word	0x00000000
        /*0080*/ 	.short	0x0002
        /*0082*/ 	.short	0x0010
        /*0084*/ 	.byte	0x00, 0xf4, 0x21, 0x00


	//----- nvinfo : EIATTR_KPARAM_INFO
	.align		4
.L_25:
        /*0088*/ 	.byte	0x04, 0x17
        /*008a*/ 	.short	(.L_27 - .L_26)
.L_26:
        /*008c*/ 	.word	0x00000000
        /*0090*/ 	.short	0x0001
        /*0092*/ 	.short	0x0008
        /*0094*/ 	.byte	0x00, 0xf4, 0x21, 0x00


	//----- nvinfo : EIATTR_KPARAM_INFO
	.align		4
.L_27:
        /*0098*/ 	.byte	0x04, 0x17
        /*009a*/ 	.short	(.L_29 - .L_28)
.L_28:
        /*009c*/ 	.word	0x00000000
        /*00a0*/ 	.short	0x0000
        /*00a2*/ 	.short	0x0000
        /*00a4*/ 	.byte	0x00, 0xf4, 0x21, 0x00


	//----- nvinfo : EIATTR_SPARSE_MMA_MASK
	.align		4
.L_29:
        /*00a8*/ 	.byte	0x03, 0x50
        /*00aa*/ 	.short	0x0000


	//----- nvinfo : EIATTR_MAXREG_COUNT
	.align		4
        /*00ac*/ 	.byte	0x03, 0x1b
        /*00ae*/ 	.short	0x00ff


	//----- nvinfo : EIATTR_EXIT_INSTR_OFFSETS
	.align		4
        /*00b0*/ 	.byte	0x04, 0x1c
        /*00b2*/ 	.short	(.L_31 - .L_30)


	//   ....[0]....
.L_30:
        /*00b4*/ 	.word	0x000010a0


	//----- nvinfo : EIATTR_REQNTID
	.align		4
.L_31:
        /*00b8*/ 	.byte	0x04, 0x10
        /*00ba*/ 	.short	(.L_33 - .L_32)
.L_32:
        /*00bc*/ 	.word	0x00000080
        /*00c0*/ 	.word	0x00000001
        /*00c4*/ 	.word	0x00000001


	//----- nvinfo : EIATTR_CBANK_PARAM_SIZE
	.align		4
.L_33:
        /*00c8*/ 	.byte	0x03, 0x19
        /*00ca*/ 	.short	0x004c


	//----- nvinfo : EIATTR_PARAM_CBANK
	.align		4
        /*00cc*/ 	.byte	0x04, 0x0a
        /*00ce*/ 	.short	(.L_35 - .L_34)
	.align		4
.L_34:
        /*00d0*/ 	.word	index@(.nv.constant0.triton_poi_fused_cat_24)
        /*00d4*/ 	.short	0x0210
        /*00d6*/ 	.short	0x004c


	//----- nvinfo : EIATTR_SW_WAR
	.align		4
.L_35:
        /*00d8*/ 	.byte	0x04, 0x36
        /*00da*/ 	.short	(.L_37 - .L_36)
.L_36:
        /*00dc*/ 	.word	0x00000008
.L_37:


//--------------------- .nv.callgraph             --------------------------
	.section	.nv.callgraph,"",@"SHT_CUDA_CALLGRAPH"
	.align	4
	.sectionentsize	8
	.align		4
        /*0000*/ 	.word	0x00000000
	.align		4
        /*0004*/ 	.word	0xffffffff
	.align		4
        /*0008*/ 	.word	0x00000000
	.align		4
        /*000c*/ 	.word	0xfffffffe
	.align		4
        /*0010*/ 	.word	0x00000000
	.align		4
        /*0014*/ 	.word	0xfffffffd
	.align		4
        /*0018*/ 	.word	0x00000000
	.align		4
        /*001c*/ 	.word	0xfffffffc


//--------------------- .text.triton_poi_fused_cat_24 --------------------------
	.section	.text.triton_poi_fused_cat_24,"ax",@progbits
	.align	128
        .global         triton_poi_fused_cat_24
        .type           triton_poi_fused_cat_24,@function
        .size           triton_poi_fused_cat_24,(.L_x_1 - triton_poi_fused_cat_24)
        .other          triton_poi_fused_cat_24,@"STO_CUDA_ENTRY STV_DEFAULT"
triton_poi_fused_cat_24:
.text.triton_poi_fused_cat_24:
[----:B------:R-:W-:Y:S01]  /*0000*/  LDC R1, c[0x0][0x28] ;  /* 0x00000a00ff017b82 */ /* 0x000fe20000000800 */
[----:B------:R-:W1:Y:S07]  /*0010*/  S2R R0, SR_TID.X ;  /* 0x0000000000007919 */ /* 0x000e6e0000002100 */
[----:B------:R-:W2:Y:S01]  /*0020*/  LDC.64 R40, c[0x0][0x210] ;  /* 0x00008400ff287b82 */ /* 0x000ea20000000a00 */
[----:B------:R-:W-:Y:S02]  /*0030*/  CS2R R12, SRZ ;  /* 0x00000000000c7805 */ /* 0x000fe4000001ff00 */
[----:B------:R-:W-:Y:S01]  /*0040*/  CS2R R14, SRZ ;  /* 0x00000000000e7805 */ /* 0x000fe2000001ff00 */
[----:B------:R-:W3:Y:S01]  /*0050*/  S2R R3, SR_CTAID.X ;  /* 0x0000000000037919 */ /* 0x000ee20000002500 */
[----:B------:R-:W-:Y:S01]  /*0060*/  ULDC.64 UR4, c[0x0][0x208] ;  /* 0x0000820000047ab9 */ /* 0x000fe20000000a00 */
[----:B------:R-:W-:-:S02]  /*0070*/  IMAD.MOV.U32 R11, RZ, RZ, RZ ;  /* 0x000000ffff0b7224 */ /* 0x000fc400078e00ff */
[----:B------:R-:W4:Y:S01]  /*0080*/  LDC.64 R22, c[0x0][0x218] ;  /* 0x00008600ff167b82 */ /* 0x000f220000000a00 */
[----:B------:R-:W-:Y:S01]  /*0090*/  IMAD.MOV.U32 R30, RZ, RZ, RZ ;  /* 0x000000ffff1e7224 */ /* 0x000fe200078e00ff */
[----:B------:R-:W-:-:S06]  /*00a0*/  CS2R R28, SRZ ;  /* 0x00000000001c7805 */ /* 0x000fcc000001ff00 */
[----:B------:R-:W5:Y:S01]  /*00b0*/  LDC.64 R46, c[0x0][0x240] ;  /* 0x00009000ff2e7b82 */ /* 0x000f620000000a00 */
[----:B------:R-:W-:Y:S01]  /*00c0*/  IMAD.MOV.U32 R16, RZ, RZ, RZ ;  /* 0x000000ffff107224 */ /* 0x000fe200078e00ff */
[----:B------:R-:W-:-:S06]  /*00d0*/  ULDC.64 UR6, c[0x0][0x220] ;  /* 0x0000880000067ab9 */ /* 0x000fcc0000000a00 */
[----:B------:R-:W2:Y:S01]  /*00e0*/  LDC.64 R44, c[0x0][0x238] ;  /* 0x00008e00ff2c7b82 */ /* 0x000ea20000000a00 */
[----:B------:R-:W-:Y:S02]  /*00f0*/  IMAD.MOV.U32 R37, RZ, RZ, RZ ;  /* 0x000000ffff257224 */ /* 0x000fe400078e00ff */
[----:B------:R-:W-:Y:S01]  /*0100*/  IMAD.MOV.U32 R35, RZ, RZ, RZ ;  /* 0x000000ffff237224 */ /* 0x000fe200078e00ff */
[----:B------:R-:W-:Y:S02]  /*0110*/  CS2R R24, SRZ ;  /* 0x0000000000187805 */ /* 0x000fe4000001ff00 */
[----:B------:R-:W-:Y:S02]  /*0120*/  CS2R R26, SRZ ;  /* 0x00000000001a7805 */ /* 0x000fe4000001ff00 */
[----:B------:R-:W-:Y:S01]  /*0130*/  CS2R R32, SRZ ;  /* 0x0000000000207805 */ /* 0x000fe2000001ff00 */
[----:B-1----:R-:W-:Y:S01]  /*0140*/  IMAD.SHL.U32 R0, R0, 0x4, RZ ;  /* 0x0000000400007824 */ /* 0x002fe200078e00ff */
[----:B------:R-:W-:Y:S01]  /*0150*/  ULDC.64 UR10, c[0x0][0x230] ;  /* 0x00008c00000a7ab9 */ /* 0x000fe20000000a00 */
[----:B------:R-:W-:Y:S01]  /*0160*/  ULDC.64 UR8, c[0x0][0x228] ;  /* 0x00008a0000087ab9 */ /* 0x000fe20000000a00 */
[----:B---3--:R-:W-:-:S02]  /*0170*/  SHF.R.S32.HI R5, RZ, 0x15, R3 ;  /* 0x00000015ff057819 */ /* 0x008fc40000011403 */
[----:B------:R-:W-:Y:S02]  /*0180*/  LOP3.LUT R0, R0, 0x1fc, RZ, 0xc0, !PT ;  /* 0x000001fc00007812 */ /* 0x000fe400078ec0ff */
[----:B------:R-:W-:-:S03]  /*0190*/  SGXT R5, R5, 0x1 ;  /* 0x000000010505781a */ /* 0x000fc60000000200 */
[----:B------:R-:W-:-:S05]  /*01a0*/  IMAD R6, R3, 0x400, R0 ;  /* 0x0000040003067824 */ /* 0x000fca00078e0200 */
[-C--:B------:R-:W-:Y:S02]  /*01b0*/  LEA.HI R4, R5, R6.reuse, RZ, 0xc ;  /* 0x0000000605047211 */ /* 0x080fe400078f60ff */
[----:B------:R-:W-:Y:S02]  /*01c0*/  SHF.R.S32.HI R3, RZ, 0x1f, R6 ;  /* 0x0000001fff037819 */ /* 0x000fe40000011406 */
[----:B------:R-:W-:Y:S02]  /*01d0*/  SHF.R.S32.HI R19, RZ, 0xc, R4 ;  /* 0x0000000cff137819 */ /* 0x000fe40000011404 */
[----:B------:R-:W-:Y:S02]  /*01e0*/  LEA.HI R3, R3, R6, RZ, 0x12 ;  /* 0x0000000603037211 */ /* 0x000fe400078f90ff */
[----:B------:R-:W-:Y:S02]  /*01f0*/  LEA.HI R0, R19, R19, RZ, 0x6 ;  /* 0x0000001313007211 */ /* 0x000fe400078f30ff */
[----:B------:R-:W-:-:S02]  /*0200*/  LOP3.LUT R7, R3, 0xfffc0000, RZ, 0xc0, !PT ;  /* 0xfffc000003077812 */ /* 0x000fc400078ec0ff */
[----:B------:R-:W-:Y:S02]  /*0210*/  LOP3.LUT R0, R0, 0xffffffc0, RZ, 0xc0, !PT ;  /* 0xffffffc000007812 */ /* 0x000fe400078ec0ff */
[----:B------:R-:W-:Y:S01]  /*0220*/  SHF.R.S32.HI R9, RZ, 0x12, R3 ;  /* 0x00000012ff097819 */ /* 0x000fe20000011403 */
[C---:B------:R-:W-:Y:S02]  /*0230*/  IMAD.IADD R10, R6.reuse, 0x1, -R7 ;  /* 0x00000001060a7824 */ /* 0x040fe400078e0a07 */
[----:B------:R-:W-:Y:S02]  /*0240*/  IMAD.IADD R19, R19, 0x1, -R0 ;  /* 0x0000000113137824 */ /* 0x000fe400078e0a00 */
[----:B------:R-:W-:Y:S02]  /*0250*/  VIADD R0, R6, 0x200 ;  /* 0x0000020006007836 */ /* 0x000fe40000000000 */
[----:B------:R-:W-:Y:S01]  /*0260*/  IMAD R39, R9, 0x10000, R10 ;  /* 0x0001000009277824 */ /* 0x000fe200078e020a */
[C---:B------:R-:W-:Y:S01]  /*0270*/  ISETP.GE.AND P6, PT, R19.reuse, 0x10, PT ;  /* 0x000000101300780c */ /* 0x040fe20003fc6270 */
[----:B----4-:R-:W-:Y:S01]  /*0280*/  IMAD.WIDE R20, R19, 0x4, R22 ;  /* 0x0000000413147825 */ /* 0x010fe200078e0216 */
[----:B------:R-:W-:-:S02]  /*0290*/  LEA.HI R7, R5, R0, RZ, 0xc ;  /* 0x0000000005077211 */ /* 0x000fc400078f60ff */
[----:B------:R-:W-:Y:S01]  /*02a0*/  SHF.R.S32.HI R17, RZ, 0x1f, R0 ;  /* 0x0000001fff117819 */ /* 0x000fe20000011400 */
[----:B--2---:R-:W-:Y:S01]  /*02b0*/  IMAD.WIDE R2, R39, 0x4, R40 ;  /* 0x0000000427027825 */ /* 0x004fe200078e0228 */
[----:B------:R-:W-:-:S04]  /*02c0*/  SHF.R.S32.HI R31, RZ, 0xc, R7 ;  /* 0x0000000cff1f7819 */ /* 0x000fc80000011407 */
[----:B------:R-:W-:-:S03]  /*02d0*/  LEA.HI R5, R31, R31, RZ, 0x6 ;  /* 0x0000001f1f057211 */ /* 0x000fc600078f30ff */
[----:B------:R1:W2:Y:S01]  /*02e0*/  @!P6 LDG.E.128 R12, desc[UR4][R2.64] ;  /* 0x00000004020ce981 */ /* 0x0002a2000c1e1d00 */
[----:B------:R-:W-:Y:S02]  /*02f0*/  LOP3.LUT R8, R5, 0xffffffc0, RZ, 0xc0, !PT ;  /* 0xffffffc005087812 */ /* 0x000fe400078ec0ff */
[----:B------:R-:W-:Y:S01]  /*0300*/  LOP3.LUT R5, R4, 0xfffff000, RZ, 0xc0, !PT ;  /* 0xfffff00004057812 */ /* 0x000fe200078ec0ff */
[----:B------:R-:W3:Y:S01]  /*0310*/  @!P6 LDG.E.EL R11, desc[UR4][R20.64] ;  /* 0x00000004140be981 */ /* 0x000ee2000c2e1900 */
[----:B------:R-:W-:Y:S01]  /*0320*/  LOP3.LUT R7, R7, 0xfffff000, RZ, 0xc0, !PT ;  /* 0xfffff00007077812 */ /* 0x000fe200078ec0ff */
[----:B------:R-:W-:Y:S02]  /*0330*/  IMAD.IADD R31, R31, 0x1, -R8 ;  /* 0x000000011f1f7824 */ /* 0x000fe400078e0a08 */
[----:B------:R-:W-:Y:S01]  /*0340*/  IMAD.IADD R4, R6, 0x1, -R5 ;  /* 0x0000000106047824 */ /* 0x000fe200078e0a05 */
[----:B------:R-:W-:Y:S01]  /*0350*/  LEA.HI R5, R17, R0, RZ, 0x12 ;  /* 0x0000000011057211 */ /* 0x000fe200078f90ff */
[C---:B------:R-:W-:Y:S01]  /*0360*/  IMAD.IADD R36, R0.reuse, 0x1, -R7 ;  /* 0x0000000100247824 */ /* 0x040fe200078e0a07 */
[----:B------:R-:W-:Y:S01]  /*0370*/  ISETP.GE.AND P2, PT, R31, 0x10, PT ;  /* 0x000000101f00780c */ /* 0x000fe20003f46270 */
[----:B------:R-:W-:Y:S01]  /*0380*/  IMAD R17, R9, 0x10000, R4 ;  /* 0x0001000009117824 */ /* 0x000fe200078e0204 */
[----:B-1----:R-:W-:Y:S01]  /*0390*/  LOP3.LUT R3, R5, 0xfffc0000, RZ, 0xc0, !PT ;  /* 0xfffc000005037812 */ /* 0x002fe200078ec0ff */
[----:B------:R-:W-:Y:S01]  /*03a0*/  IMAD.SHL.U32 R4, R19, 0x1000, RZ ;  /* 0x0000100013047824 */ /* 0x000fe200078e00ff */
[----:B------:R-:W4:Y:S01]  /*03b0*/  @!P6 LDG.E.EL R16, desc[UR4][R20.64] ;  /* 0x000000041410e981 */ /* 0x000f22000c2e1900 */
[----:B------:R-:W-:Y:S01]  /*03c0*/  IMAD R2, R9, 0x50000, R10 ;  /* 0x0005000009027824 */ /* 0x000fe200078e020a */
[----:B------:R-:W-:Y:S01]  /*03d0*/  SHF.R.S32.HI R7, RZ, 0x1f, R17 ;  /* 0x0000001fff077819 */ /* 0x000fe20000011411 */
[----:B------:R-:W-:Y:S01]  /*03e0*/  IMAD.IADD R0, R0, 0x1, -R3 ;  /* 0x0000000100007824 */ /* 0x000fe200078e0a03 */
[----:B------:R-:W-:Y:S01]  /*03f0*/  IADD3 R18, P0, R4, R17, RZ ;  /* 0x0000001104127210 */ /* 0x000fe20007f1e0ff */
[----:B------:R-:W-:Y:S01]  /*0400*/  IMAD.MOV.U32 R3, RZ, RZ, RZ ;  /* 0x000000ffff037224 */ /* 0x000fe200078e00ff */
[----:B------:R-:W-:Y:S01]  /*0410*/  LOP3.LUT R10, R19, 0xfffffff0, RZ, 0xc0, !PT ;  /* 0xfffffff0130a7812 */ /* 0x000fe200078ec0ff */
[----:B------:R-:W-:Y:S01]  /*0420*/  IMAD.WIDE R22, R31, 0x4, R22 ;  /* 0x000000041f167825 */ /* 0x000fe200078e0216 */
[----:B------:R-:W-:Y:S01]  /*0430*/  LEA.HI.X.SX32 R17, R4, R7, 0x1, P0 ;  /* 0x0000000704117211 */ /* 0x000fe200000f0eff */
[----:B------:R-:W4:Y:S02]  /*0440*/  @!P6 LDG.E.EL R37, desc[UR4][R20.64] ;  /* 0x000000041425e981 */ /* 0x000f24000c2e1900 */
[----:B------:R-:W-:Y:S01]  /*0450*/  IMAD.MOV.U32 R4, RZ, RZ, RZ ;  /* 0x000000ffff047224 */ /* 0x000fe200078e00ff */
[C---:B------:R-:W-:Y:S01]  /*0460*/  SHF.L.U64.HI R17, R18.reuse, 0x2, R17 ;  /* 0x0000000212117819 */ /* 0x040fe20000010211 */
[----:B------:R-:W-:Y:S01]  /*0470*/  IMAD.SHL.U32 R18, R18, 0x4, RZ ;  /* 0x0000000412127824 */ /* 0x000fe200078e00ff */
[----:B------:R-:W-:Y:S01]  /*0480*/  ISETP.NE.AND P5, PT, R10, 0x10, PT ;  /* 0x000000100a00780c */ /* 0x000fe20003fa5270 */
[----:B------:R-:W4:Y:S04]  /*0490*/  @!P2 LDG.E.EL R30, desc[UR4][R22.64] ;  /* 0x00000004161ea981 */ /* 0x000f28000c2e1900 */
[----:B------:R-:W4:Y:S04]  /*04a0*/  @!P2 LDG.E.EL R29, desc[UR4][R22.64] ;  /* 0x00000004161da981 */ /* 0x000f28000c2e1900 */
[----:B------:R-:W4:Y:S04]  /*04b0*/  @!P2 LDG.E.EL R3, desc[UR4][R22.64] ;  /* 0x000000041603a981 */ /* 0x000f28000c2e1900 */
[----:B------:R1:W4:Y:S04]  /*04c0*/  @!P2 LDG.E.EL R4, desc[UR4][R22.64] ;  /* 0x000000041604a981 */ /* 0x000328000c2e1900 */
[----:B------:R5:W4:Y:S01]  /*04d0*/  @!P6 LDG.E.EL R35, desc[UR4][R20.64] ;  /* 0x000000041423e981 */ /* 0x000b22000c2e1900 */
[----:B-1----:R-:W-:-:S02]  /*04e0*/  IADD3 R22, P0, R18, UR6, RZ ;  /* 0x0000000612167c10 */ /* 0x002fc4000ff1e0ff */
[----:B-----5:R-:W-:Y:S02]  /*04f0*/  SHF.R.S32.HI R21, RZ, 0x12, R5 ;  /* 0x00000012ff157819 */ /* 0x020fe40000011405 */
[----:B------:R-:W-:-:S03]  /*0500*/  IADD3.X R23, R17, UR7, RZ, P0, !PT ;  /* 0x0000000711177c10 */ /* 0x000fc600087fe4ff */
[C---:B------:R-:W-:Y:S02]  /*0510*/  IMAD R5, R21.reuse, 0x10000, R0 ;  /* 0x0001000015057824 */ /* 0x040fe400078e0200 */
[C---:B------:R-:W-:Y:S01]  /*0520*/  IMAD R36, R21.reuse, 0x10000, R36 ;  /* 0x0001000015247824 */ /* 0x040fe200078e0224 */
[----:B------:R1:W5:Y:S01]  /*0530*/  @!P5 LDG.E.128 R24, desc[UR4][R22.64+-0x40000] ;  /* 0xfc0000041618d981 */ /* 0x000362000c1e1d00 */
[----:B------:R-:W-:Y:S01]  /*0540*/  IMAD R0, R21, 0x50000, R0 ;  /* 0x0005000015007824 */ /* 0x000fe200078e0200 */
[----:B------:R-:W-:Y:S01]  /*0550*/  CS2R R20, SRZ ;  /* 0x0000000000147805 */ /* 0x000fe2000001ff00 */
[----:B------:R-:W-:-:S04]  /*0560*/  IMAD.WIDE R8, R19, 0x4, R46 ;  /* 0x0000000413087825 */ /* 0x000fc800078e022e */
[----:B0-----:R-:W-:Y:S01]  /*0570*/  IMAD.WIDE R38, R39, 0x4, R44 ;  /* 0x0000000427267825 */ /* 0x001fe200078e022c */
[----:B------:R-:W5:Y:S01]  /*0580*/  @!P6 LDG.E.EL R28, desc[UR4][R8.64] ;  /* 0x00000004081ce981 */ /* 0x000f62000c2e1900 */
[----:B-1----:R-:W-:Y:S02]  /*0590*/  CS2R R22, SRZ ;  /* 0x0000000000167805 */ /* 0x002fe4000001ff00 */
[----:B------:R-:W-:Y:S01]  /*05a0*/  IMAD.MOV.U32 R7, RZ, RZ, RZ ;  /* 0x000000ffff077224 */ /* 0x000fe200078e00ff */
[----:B------:R-:W5:Y:S04]  /*05b0*/  @!P6 LDG.E.EL R33, desc[UR4][R8.64] ;  /* 0x000000040821e981 */ /* 0x000f68000c2e1900 */
[----:B------:R0:W5:Y:S01]  /*05c0*/  @!P6 LDG.E.128 R20, desc[UR4][R38.64] ;  /* 0x000000042614e981 */ /* 0x000162000c1e1d00 */
[----:B------:R-:W-:Y:S01]  /*05d0*/  ISETP.NE.AND P4, PT, R10, 0x20, PT ;  /* 0x000000200a00780c */ /* 0x000fe20003f85270 */
[----:B------:R-:W-:-:S02]  /*05e0*/  IMAD.MOV.U32 R10, RZ, RZ, RZ ;  /* 0x000000ffff0a7224 */ /* 0x000fc400078e00ff */
[----:B------:R-:W5:Y:S01]  /*05f0*/  @!P6 LDG.E.EL R7, desc[UR4][R8.64] ;  /* 0x000000040807e981 */ /* 0x000f62000c2e1900 */
[----:B------:R-:W-:-:S03]  /*0600*/  IMAD.WIDE R40, R5, 0x4, R40 ;  /* 0x0000000405287825 */ /* 0x000fc600078e0228 */
[----:B------:R1:W5:Y:S01]  /*0610*/  @!P6 LDG.E.EL R32, desc[UR4][R8.64] ;  /* 0x000000040820e981 */ /* 0x000362000c2e1900 */
[----:B0-----:R-:W-:Y:S02]  /*0620*/  IADD3 R38, P0, R18, UR10, RZ ;  /* 0x0000000a12267c10 */ /* 0x001fe4000ff1e0ff */
[----:B-1----:R-:W-:Y:S02]  /*0630*/  CS2R R8, SRZ ;  /* 0x0000000000087805 */ /* 0x002fe4000001ff00 */
[----:B------:R-:W-:Y:S02]  /*0640*/  IADD3.X R39, R17, UR11, RZ, P0, !PT ;  /* 0x0000000b11277c10 */ /* 0x000fe400087fe4ff */
[C---:B------:R-:W-:Y:S02]  /*0650*/  ISETP.GT.AND P0, PT, R19.reuse, 0x2f, PT ;  /* 0x0000002f1300780c */ /* 0x040fe40003f04270 */
[----:B------:R-:W-:Y:S02]  /*0660*/  ISETP.GE.AND P1, PT, R19, 0x30, PT ;  /* 0x000000301300780c */ /* 0x000fe40003f26270 */
[----:B--2---:R-:W-:-:S02]  /*0670*/  SEL R12, R12, RZ, !P6 ;  /* 0x000000ff0c0c7207 */ /* 0x004fc40007000000 */
[----:B---3--:R-:W-:Y:S01]  /*0680*/  SEL R43, R11, RZ, !P6 ;  /* 0x000000ff0b2b7207 */ /* 0x008fe20007000000 */
[----:B------:R-:W-:Y:S01]  /*0690*/  IMAD.MOV.U32 R11, RZ, RZ, RZ ;  /* 0x000000ffff0b7224 */ /* 0x000fe200078e00ff */
[----:B------:R-:W-:-:S03]  /*06a0*/  SEL R13, R13, RZ, !P6 ;  /* 0x000000ff0d0d7207 */ /* 0x000fc60007000000 */
[----:B------:R-:W-:Y:S02]  /*06b0*/  FADD R43, R12, R43 ;  /* 0x0000002b0c2b7221 */ /* 0x000fe40000000000 */
[----:B------:R0:W2:Y:S01]  /*06c0*/  @!P2 LDG.E.128 R8, desc[UR4][R40.64] ;  /* 0x000000042808a981 */ /* 0x0000a2000c1e1d00 */
[----:B----4-:R-:W-:Y:S02]  /*06d0*/  SEL R16, R16, RZ, !P6 ;  /* 0x000000ff10107207 */ /* 0x010fe40007000000 */
[----:B0-----:R-:W-:Y:S02]  /*06e0*/  IADD3 R40, P3, R18, UR8, RZ ;  /* 0x0000000812287c10 */ /* 0x001fe4000ff7e0ff */
[----:B------:R-:W-:Y:S02]  /*06f0*/  SEL R14, R14, RZ, !P6 ;  /* 0x000000ff0e0e7207 */ /* 0x000fe40007000000 */
[----:B------:R-:W-:Y:S02]  /*0700*/  IADD3.X R41, R17, UR9, RZ, P3, !PT ;  /* 0x0000000911297c10 */ /* 0x000fe40009ffe4ff */
[----:B------:R-:W-:-:S02]  /*0710*/  ISETP.GE.AND P3, PT, R19, 0x20, PT ;  /* 0x000000201300780c */ /* 0x000fc40003f66270 */
[----:B------:R-:W-:Y:S02]  /*0720*/  CS2R R18, SRZ ;  /* 0x0000000000127805 */ /* 0x000fe4000001ff00 */
[----:B------:R-:W-:Y:S02]  /*0730*/  SEL R15, R15, RZ, !P6 ;  /* 0x000000ff0f0f7207 */ /* 0x000fe40007000000 */
[----:B------:R-:W-:-:S05]  /*0740*/  SEL R37, R37, RZ, !P6 ;  /* 0x000000ff25257207 */ /* 0x000fca0007000000 */
[----:B------:R-:W-:Y:S01]  /*0750*/  FADD R37, R14, R37 ;  /* 0x000000250e257221 */ /* 0x000fe20000000000 */
[----:B-----5:R-:W-:-:S04]  /*0760*/  SEL R34, R24, RZ, !P5 ;  /* 0x000000ff18227207 */ /* 0x020fc80006800000 */
[----:B------:R-:W-:Y:S02]  /*0770*/  SEL R24, R43, R34, !P6 ;  /* 0x000000222b187207 */ /* 0x000fe40007000000 */
[----:B------:R-:W-:Y:S01]  /*0780*/  SEL R49, R28, RZ, !P6 ;  /* 0x000000ff1c317207 */ /* 0x000fe20007000000 */
[----:B------:R-:W-:Y:S01]  /*0790*/  FADD R28, R13, R16 ;  /* 0x000000100d1c7221 */ /* 0x000fe20000000000 */
[----:B------:R-:W-:Y:S02]  /*07a0*/  SEL R20, R20, RZ, !P6 ;  /* 0x000000ff14147207 */ /* 0x000fe40007000000 */
[----:B------:R-:W-:-:S03]  /*07b0*/  CS2R R16, SRZ ;  /* 0x0000000000107805 */ /* 0x000fc6000001ff00 */
[----:B------:R-:W-:Y:S01]  /*07c0*/  @!P6 FADD R34, R20, R49 ;  /* 0x000000311422e221 */ /* 0x000fe20000000000 */
[----:B------:R-:W-:Y:S02]  /*07d0*/  SEL R20, R35, RZ, !P6 ;  /* 0x000000ff23147207 */ /* 0x000fe40007000000 */
[----:B------:R-:W-:Y:S01]  /*07e0*/  CS2R R12, SRZ ;  /* 0x00000000000c7805 */ /* 0x000fe2000001ff00 */
[----:B------:R0:W3:Y:S02]  /*07f0*/  @!P4 LDG.E.128 R16, desc[UR4][R40.64+-0x80000] ;  /* 0xf80000042810c981 */ /* 0x0000e4000c1e1d00 */
[----:B------:R-:W-:Y:S01]  /*0800*/  FADD R20, R15, R20 ;  /* 0x000000140f147221 */ /* 0x000fe20000000000 */
[----:B------:R-:W-:-:S06]  /*0810*/  CS2R R14, SRZ ;  /* 0x00000000000e7805 */ /* 0x000fcc000001ff00 */
[----:B------:R1:W4:Y:S01]  /*0820*/  @P0 LDG.E.128 R12, desc[UR4][R38.64+-0xc0000] ;  /* 0xf4000004260c0981 */ /* 0x000322000c1e1d00 */
[----:B------:R-:W-:Y:S01]  /*0830*/  SEL R21, R21, RZ, !P6 ;  /* 0x000000ff15157207 */ /* 0x000fe20007000000 */
[----:B0-----:R-:W-:Y:S01]  /*0840*/  IMAD.SHL.U32 R41, R31, 0x1000, RZ ;  /* 0x000010001f297824 */ /* 0x001fe200078e00ff */
[----:B------:R-:W-:Y:S02]  /*0850*/  SEL R40, R7, RZ, !P6 ;  /* 0x000000ff07287207 */ /* 0x000fe40007000000 */
[----:B------:R-:W-:Y:S02]  /*0860*/  SEL R35, R25, RZ, !P5 ;  /* 0x000000ff19237207 */ /* 0x000fe40006800000 */
[----:B------:R-:W-:Y:S02]  /*0870*/  SEL R7, R27, RZ, !P5 ;  /* 0x000000ff1b077207 */ /* 0x000fe40006800000 */
[----:B------:R-:W-:Y:S01]  /*0880*/  SEL R25, R28, R35, !P6 ;  /* 0x000000231c197207 */ /* 0x000fe20007000000 */
[----:B------:R-:W-:Y:S01]  /*0890*/  @!P6 FADD R35, R21, R40 ;  /* 0x000000281523e221 */ /* 0x000fe20000000000 */
[----:B------:R-:W-:-:S02]  /*08a0*/  SEL R28, R26, RZ, !P5 ;  /* 0x000000ff1a1c7207 */ /* 0x000fc40006800000 */
[----:B------:R-:W-:Y:S02]  /*08b0*/  IADD3 R21, P5, R41, R36, RZ ;  /* 0x0000002429157210 */ /* 0x000fe40007fbe0ff */
[----:B------:R-:W-:Y:S02]  /*08c0*/  SHF.R.S32.HI R26, RZ, 0x1f, R36 ;  /* 0x0000001fff1a7819 */ /* 0x000fe40000011424 */
[----:B------:R-:W-:Y:S01]  /*08d0*/  LOP3.LUT R36, R31, 0xfffffff0, RZ, 0xc0, !PT ;  /* 0xfffffff01f247812 */ /* 0x000fe200078ec0ff */
[----:B-1----:R-:W-:Y:S01]  /*08e0*/  IMAD.SHL.U32 R38, R21, 0x4, RZ ;  /* 0x0000000415267824 */ /* 0x002fe200078e00ff */
[----:B------:R-:W-:Y:S02]  /*08f0*/  SEL R22, R22, RZ, !P6 ;  /* 0x000000ff16167207 */ /* 0x000fe40007000000 */
[----:B------:R-:W-:Y:S02]  /*0900*/  SEL R33, R33, RZ, !P6 ;  /* 0x000000ff21217207 */ /* 0x000fe40007000000 */
[----:B------:R-:W-:-:S02]  /*0910*/  SEL R23, R23, RZ, !P6 ;  /* 0x000000ff17177207 */ /* 0x000fc40007000000 */
[----:B------:R-:W-:Y:S02]  /*0920*/  SEL R32, R32, RZ, !P6 ;  /* 0x000000ff20207207 */ /* 0x000fe40007000000 */
[----:B------:R-:W-:Y:S02]  /*0930*/  LEA.HI.X.SX32 R42, R41, R26, 0x1, P5 ;  /* 0x0000001a292a7211 */ /* 0x000fe400028f0eff */
[----:B------:R-:W-:Y:S02]  /*0940*/  SEL R26, R37, R28, !P6 ;  /* 0x0000001c251a7207 */ /* 0x000fe40007000000 */
[----:B------:R-:W-:Y:S01]  /*0950*/  ISETP.NE.AND P5, PT, R36, 0x10, PT ;  /* 0x000000102400780c */ /* 0x000fe20003fa5270 */
[----:B------:R-:W-:Y:S01]  /*0960*/  @!P6 FADD R28, R22, R33 ;  /* 0x00000021161ce221 */ /* 0x000fe20000000000 */
[----:B------:R-:W-:Y:S01]  /*0970*/  SEL R27, R20, R7, !P6 ;  /* 0x00000007141b7207 */ /* 0x000fe20007000000 */
[----:B------:R-:W-:Y:S01]  /*0980*/  @!P6 FADD R7, R23, R32 ;  /* 0x000000201707e221 */ /* 0x000fe20000000000 */
[----:B------:R-:W-:-:S02]  /*0990*/  SHF.L.U64.HI R42, R21, 0x2, R42 ;  /* 0x00000002152a7819 */ /* 0x000fc4000001022a */
[----:B------:R-:W-:Y:S02]  /*09a0*/  IADD3 R40, P6, R38, UR6, RZ ;  /* 0x0000000626287c10 */ /* 0x000fe4000ffde0ff */
[----:B------:R-:W-:Y:S02]  /*09b0*/  CS2R R20, SRZ ;  /* 0x0000000000147805 */ /* 0x000fe4000001ff00 */
[----:B------:R-:W-:Y:S02]  /*09c0*/  CS2R R22, SRZ ;  /* 0x0000000000167805 */ /* 0x000fe4000001ff00 */
[----:B------:R-:W-:Y:S02]  /*09d0*/  IADD3.X R41, R42, UR7, RZ, P6, !PT ;  /* 0x000000072a297c10 */ /* 0x000fe4000b7fe4ff */
[----:B------:R-:W-:-:S03]  /*09e0*/  IADD3 R50, P6, R38, UR8, RZ ;  /* 0x0000000826327c10 */ /* 0x000fc6000ffde0ff */
[----:B------:R-:W5:Y:S01]  /*09f0*/  @!P5 LDG.E.128 R20, desc[UR4][R40.64+-0x40000] ;  /* 0xfc0000042814d981 */ /* 0x000f62000c1e1d00 */
[----:B------:R-:W-:Y:S02]  /*0a00*/  IADD3.X R51, R42, UR9, RZ, P6, !PT ;  /* 0x000000092a337c10 */ /* 0x000fe4000b7fe4ff */
[----:B---3--:R-:W-:Y:S02]  /*0a10*/  SEL R37, R16, RZ, !P4 ;  /* 0x000000ff10257207 */ /* 0x008fe40006000000 */
[----:B------:R-:W-:Y:S02]  /*0a20*/  SEL R16, R17, RZ, !P4 ;  /* 0x000000ff11107207 */ /* 0x000fe40006000000 */
[----:B------:R-:W-:Y:S02]  /*0a30*/  SEL R33, R18, RZ, !P4 ;  /* 0x000000ff12217207 */ /* 0x000fe40006000000 */
[----:B------:R-:W-:Y:S02]  /*0a40*/  SEL R32, R19, RZ, !P4 ;  /* 0x000000ff13207207 */ /* 0x000fe40006000000 */
[----:B------:R-:W-:-:S02]  /*0a50*/  ISETP.NE.AND P4, PT, R36, 0x20, PT ;  /* 0x000000202400780c */ /* 0x000fc40003f85270 */
[----:B----4-:R-:W-:Y:S02]  /*0a60*/  SEL R13, R13, RZ, P0 ;  /* 0x000000ff0d0d7207 */ /* 0x010fe40000000000 */
[----:B------:R-:W-:Y:S02]  /*0a70*/  SEL R18, R25, R16, !P3 ;  /* 0x0000001019127207 */ /* 0x000fe40005800000 */
[----:B------:R-:W-:Y:S02]  /*0a80*/  SEL R12, R12, RZ, P0 ;  /* 0x000000ff0c0c7207 */ /* 0x000fe40000000000 */
[----:B------:R-:W-:Y:S02]  /*0a90*/  SEL R17, R24, R37, !P3 ;  /* 0x0000002518117207 */ /* 0x000fe40005800000 */
[----:B------:R-:W-:Y:S02]  /*0aa0*/  SEL R25, R18, R13, !P1 ;  /* 0x0000000d12197207 */ /* 0x000fe40004800000 */
[----:B------:R-:W-:-:S02]  /*0ab0*/  CS2R R18, SRZ ;  /* 0x0000000000127805 */ /* 0x000fc4000001ff00 */
[----:B------:R-:W-:Y:S02]  /*0ac0*/  SEL R24, R17, R12, !P1 ;  /* 0x0000000c11187207 */ /* 0x000fe40004800000 */
[----:B------:R-:W-:Y:S02]  /*0ad0*/  @!P1 SEL R13, R35, R16, !P3 ;  /* 0x00000010230d9207 */ /* 0x000fe40005800000 */
[----:B------:R-:W-:-:S06]  /*0ae0*/  CS2R R16, SRZ ;  /* 0x0000000000107805 */ /* 0x000fcc000001ff00 */
[----:B------:R0:W3:Y:S01]  /*0af0*/  @!P4 LDG.E.128 R16, desc[UR4][R50.64+-0x80000] ;  /* 0xf80000043210c981 */ /* 0x0000e2000c1e1d00 */
[----:B------:R-:W-:Y:S02]  /*0b00*/  @!P1 SEL R12, R34, R37, !P3 ;  /* 0x00000025220c9207 */ /* 0x000fe40005800000 */
[----:B------:R-:W-:Y:S01]  /*0b10*/  ISETP.GE.AND P6, PT, R31, 0x20, PT ;  /* 0x000000201f00780c */ /* 0x000fe20003fc6270 */
[----:B0-----:R-:W-:Y:S01]  /*0b20*/  IMAD.WIDE R50, R5, 0x4, R44 ;  /* 0x0000000405327825 */ /* 0x001fe200078e022c */
[----:B--2---:R-:W-:Y:S01]  /*0b30*/  SEL R8, R8, RZ, !P2 ;  /* 0x000000ff08087207 */ /* 0x004fe20005000000 */
[----:B------:R-:W0:Y:S01]  /*0b40*/  LDC.64 R44, c[0x0][0x248] ;  /* 0x00009200ff2c7b82 */ /* 0x000e220000000a00 */
[----:B-----5:R-:W-:Y:S02]  /*0b50*/  SEL R34, R20, RZ, !P5 ;  /* 0x000000ff14227207 */ /* 0x020fe40006800000 */
[----:B------:R-:W-:Y:S02]  /*0b60*/  SEL R35, R21, RZ, !P5 ;  /* 0x000000ff15237207 */ /* 0x000fe40006800000 */
[----:B------:R-:W-:-:S02]  /*0b70*/  SEL R36, R22, RZ, !P5 ;  /* 0x000000ff16247207 */ /* 0x000fc40006800000 */
[----:B------:R-:W-:Y:S02]  /*0b80*/  SEL R37, R23, RZ, !P5 ;  /* 0x000000ff17257207 */ /* 0x000fe40006800000 */
[----:B------:R-:W-:Y:S01]  /*0b90*/  IADD3 R48, P5, R38, UR10, RZ ;  /* 0x0000000a26307c10 */ /* 0x000fe2000ffbe0ff */
[----:B------:R-:W-:-:S03]  /*0ba0*/  IMAD.WIDE R20, R31, 0x4, R46 ;  /* 0x000000041f147825 */ /* 0x000fc600078e022e */
[----:B------:R-:W-:Y:S01]  /*0bb0*/  IADD3.X R49, R42, UR11, RZ, P5, !PT ;  /* 0x0000000b2a317c10 */ /* 0x000fe2000affe4ff */
[----:B------:R-:W-:Y:S01]  /*0bc0*/  IMAD.MOV.U32 R46, RZ, RZ, RZ ;  /* 0x000000ffff2e7224 */ /* 0x000fe200078e00ff */
[----:B------:R-:W-:Y:S02]  /*0bd0*/  ISETP.GE.AND P5, PT, R31, 0x30, PT ;  /* 0x000000301f00780c */ /* 0x000fe40003fa6270 */
[----:B------:R-:W-:Y:S02]  /*0be0*/  CS2R R42, SRZ ;  /* 0x00000000002a7805 */ /* 0x000fe4000001ff00 */
[----:B------:R-:W-:Y:S01]  /*0bf0*/  CS2R R22, SRZ ;  /* 0x0000000000167805 */ /* 0x000fe2000001ff00 */
[----:B------:R-:W2:Y:S04]  /*0c00*/  @!P2 LDG.E.EL R46, desc[UR4][R20.64] ;  /* 0x00000004142ea981 */ /* 0x000ea8000c2e1900 */
[----:B------:R-:W4:Y:S04]  /*0c10*/  @!P2 LDG.E.EL R42, desc[UR4][R20.64] ;  /* 0x00000004142aa981 */ /* 0x000f28000c2e1900 */
[----:B------:R-:W5:Y:S01]  /*0c20*/  @!P2 LDG.E.EL R43, desc[UR4][R20.64] ;  /* 0x00000004142ba981 */ /* 0x000f62000c2e1900 */
[----:B------:R-:W-:-:S02]  /*0c30*/  SEL R29, R29, RZ, !P2 ;  /* 0x000000ff1d1d7207 */ /* 0x000fc40005000000 */
[----:B---3--:R-:W-:Y:S02]  /*0c40*/  SEL R41, R16, RZ, !P4 ;  /* 0x000000ff10297207 */ /* 0x008fe40006000000 */
[----:B------:R-:W-:Y:S02]  /*0c50*/  SEL R40, R17, RZ, !P4 ;  /* 0x000000ff11287207 */ /* 0x000fe40006000000 */
[----:B------:R-:W-:Y:S02]  /*0c60*/  SEL R39, R18, RZ, !P4 ;  /* 0x000000ff12277207 */ /* 0x000fe40006000000 */
[----:B------:R-:W-:Y:S02]  /*0c70*/  SEL R38, R19, RZ, !P4 ;  /* 0x000000ff13267207 */ /* 0x000fe40006000000 */
[----:B------:R-:W-:Y:S01]  /*0c80*/  ISETP.GT.AND P4, PT, R31, 0x2f, PT ;  /* 0x0000002f1f00780c */ /* 0x000fe20003f84270 */
[----:B------:R-:W-:-:S06]  /*0c90*/  IMAD.MOV.U32 R31, RZ, RZ, RZ ;  /* 0x000000ffff1f7224 */ /* 0x000fcc00078e00ff */
[----:B------:R1:W3:Y:S02]  /*0ca0*/  @!P2 LDG.E.EL R31, desc[UR4][R20.64] ;  /* 0x00000004141fa981 */ /* 0x0002e4000c2e1900 */
[----:B-1----:R-:W-:-:S06]  /*0cb0*/  CS2R R20, SRZ ;  /* 0x0000000000147805 */ /* 0x002fcc000001ff00 */
[----:B------:R-:W4:Y:S01]  /*0cc0*/  @!P2 LDG.E.128 R20, desc[UR4][R50.64] ;  /* 0x000000043214a981 */ /* 0x000f22000c1e1d00 */
[----:B------:R-:W-:Y:S02]  /*0cd0*/  SEL R16, R9, RZ, !P2 ;  /* 0x000000ff09107207 */ /* 0x000fe40005000000 */
[----:B------:R-:W-:Y:S02]  /*0ce0*/  SEL R9, R30, RZ, !P2 ;  /* 0x000000ff1e097207 */ /* 0x000fe40005000000 */
[----:B------:R-:W-:-:S03]  /*0cf0*/  CS2R R18, SRZ ;  /* 0x0000000000127805 */ /* 0x000fc6000001ff00 */
[----:B------:R-:W-:Y:S01]  /*0d00*/  FADD R9, R8, R9 ;  /* 0x0000000908097221 */ /* 0x000fe20000000000 */
[----:B------:R-:W-:Y:S01]  /*0d10*/  FADD R8, R16, R29 ;  /* 0x0000001d10087221 */ /* 0x000fe20000000000 */
[----:B------:R-:W-:-:S06]  /*0d20*/  CS2R R16, SRZ ;  /* 0x0000000000107805 */ /* 0x000fcc000001ff00 */
[----:B------:R-:W4:Y:S01]  /*0d30*/  @P4 LDG.E.128 R16, desc[UR4][R48.64+-0xc0000] ;  /* 0xf400000430104981 */ /* 0x000f22000c1e1d00 */
[----:B--2---:R-:W-:Y:S02]  /*0d40*/  SEL R46, R46, RZ, !P2 ;  /* 0x000000ff2e2e7207 */ /* 0x004fe40005000000 */
[----:B------:R-:W-:Y:S02]  /*0d50*/  SEL R11, R11, RZ, !P2 ;  /* 0x000000ff0b0b7207 */ /* 0x000fe40005000000 */
[----:B------:R-:W-:Y:S02]  /*0d60*/  SEL R4, R4, RZ, !P2 ;  /* 0x000000ff04047207 */ /* 0x000fe40005000000 */
[----:B------:R-:W-:-:S03]  /*0d70*/  SEL R10, R10, RZ, !P2 ;  /* 0x000000ff0a0a7207 */ /* 0x000fc60005000000 */
[----:B------:R-:W-:Y:S01]  /*0d80*/  FADD R30, R11, R4 ;  /* 0x000000040b1e7221 */ /* 0x000fe20000000000 */
[----:B------:R-:W-:-:S05]  /*0d90*/  SEL R3, R3, RZ, !P2 ;  /* 0x000000ff03037207 */ /* 0x000fca0005000000 */
[----:B------:R-:W-:Y:S01]  /*0da0*/  FADD R3, R10, R3 ;  /* 0x000000030a037221 */ /* 0x000fe20000000000 */
[----:B0-----:R-:W-:Y:S01]  /*0db0*/  IMAD.WIDE R10, R6, 0x4, R44 ;  /* 0x00000004060a7825 */ /* 0x001fe200078e022c */
[----:B-----5:R-:W-:Y:S02]  /*0dc0*/  SEL R43, R43, RZ, !P2 ;  /* 0x000000ff2b2b7207 */ /* 0x020fe40005000000 */
[----:B------:R-:W-:Y:S02]  /*0dd0*/  SEL R15, R15, RZ, P0 ;  /* 0x000000ff0f0f7207 */ /* 0x000fe40000000000 */
[----:B------:R-:W-:Y:S02]  /*0de0*/  SEL R14, R14, RZ, P0 ;  /* 0x000000ff0e0e7207 */ /* 0x000fe40000000000 */
[----:B---3--:R-:W-:Y:S02]  /*0df0*/  SEL R6, R31, RZ, !P2 ;  /* 0x000000ff1f067207 */ /* 0x008fe40005000000 */
[----:B----4-:R-:W-:-:S02]  /*0e00*/  SEL R5, R20, RZ, !P2 ;  /* 0x000000ff14057207 */ /* 0x010fc40005000000 */
[----:B------:R-:W-:-:S03]  /*0e10*/  SEL R20, R9, R34, !P2 ;  /* 0x0000002209147207 */ /* 0x000fc60005000000 */
[----:B------:R-:W-:Y:S02]  /*0e20*/  @!P2 FADD R34, R5, R46 ;  /* 0x0000002e0522a221 */ /* 0x000fe40000000000 */
[----:B------:R-:W0:Y:S01]  /*0e30*/  LDC.64 R4, c[0x0][0x250] ;  /* 0x00009400ff047b82 */ /* 0x000e220000000a00 */
[----:B------:R-:W-:Y:S02]  /*0e40*/  SEL R21, R21, RZ, !P2 ;  /* 0x000000ff15157207 */ /* 0x000fe40005000000 */
[----:B------:R-:W-:Y:S02]  /*0e50*/  SEL R9, R8, R35, !P2 ;  /* 0x0000002308097207 */ /* 0x000fe40005000000 */
[----:B------:R-:W-:Y:S02]  /*0e60*/  SEL R8, R23, RZ, !P2 ;  /* 0x000000ff17087207 */ /* 0x000fe40005000000 */
[----:B------:R-:W-:Y:S02]  /*0e70*/  SEL R22, R22, RZ, !P2 ;  /* 0x000000ff16167207 */ /* 0x000fe40005000000 */
[----:B------:R-:W-:Y:S01]  /*0e80*/  SEL R23, R42, RZ, !P2 ;  /* 0x000000ff2a177207 */ /* 0x000fe20005000000 */
[----:B------:R-:W-:Y:S01]  /*0e90*/  @!P2 FADD R35, R21, R6 ;  /* 0x000000061523a221 */ /* 0x000fe20000000000 */
[----:B------:R-:W-:-:S03]  /*0ea0*/  SEL R6, R3, R36, !P2 ;  /* 0x0000002403067207 */ /* 0x000fc60005000000 */
[----:B------:R-:W-:Y:S01]  /*0eb0*/  @!P2 FADD R36, R22, R23 ;  /* 0x000000171624a221 */ /* 0x000fe20000000000 */
[----:B------:R-:W-:Y:S01]  /*0ec0*/  SEL R23, R30, R37, !P2 ;  /* 0x000000251e177207 */ /* 0x000fe20005000000 */
[----:B------:R-:W-:Y:S01]  /*0ed0*/  @!P2 FADD R37, R8, R43 ;  /* 0x0000002b0825a221 */ /* 0x000fe20000000000 */
[----:B------:R-:W-:Y:S02]  /*0ee0*/  SEL R8, R27, R32, !P3 ;  /* 0x000000201b087207 */ /* 0x000fe40005800000 */
[----:B------:R-:W-:Y:S02]  /*0ef0*/  SEL R21, R26, R33, !P3 ;  /* 0x000000211a157207 */ /* 0x000fe40005800000 */
[----:B------:R-:W-:Y:S02]  /*0f00*/  SEL R27, R8, R15, !P1 ;  /* 0x0000000f081b7207 */ /* 0x000fe40004800000 */
[----:B------:R-:W-:Y:S02]  /*0f10*/  SEL R26, R21, R14, !P1 ;  /* 0x0000000e151a7207 */ /* 0x000fe40004800000 */
[----:B------:R-:W-:Y:S01]  /*0f20*/  SEL R29, R20, R41, !P6 ;  /* 0x00000029141d7207 */ /* 0x000fe20007000000 */
[----:B0-----:R-:W-:Y:S01]  /*0f30*/  IMAD.WIDE R20, R0, 0x4, R4 ;  /* 0x0000000400147825 */ /* 0x001fe200078e0204 */
[----:B------:R-:W-:-:S02]  /*0f40*/  @!P1 SEL R15, R7, R32, !P3 ;  /* 0x00000020070f9207 */ /* 0x000fc40005800000 */
[----:B------:R-:W-:Y:S02]  /*0f50*/  SEL R18, R18, RZ, P4 ;  /* 0x000000ff12127207 */ /* 0x000fe40002000000 */
[----:B------:R-:W-:Y:S02]  /*0f60*/  SEL R7, R6, R39, !P6 ;  /* 0x0000002706077207 */ /* 0x000fe40007000000 */
[----:B------:R-:W-:Y:S02]  /*0f70*/  SEL R16, R16, RZ, P4 ;  /* 0x000000ff10107207 */ /* 0x000fe40002000000 */
[----:B------:R-:W-:Y:S02]  /*0f80*/  SEL R17, R17, RZ, P4 ;  /* 0x000000ff11117207 */ /* 0x000fe40002000000 */
[----:B------:R-:W-:Y:S02]  /*0f90*/  SEL R0, R9, R40, !P6 ;  /* 0x0000002809007207 */ /* 0x000fe40007000000 */
[----:B------:R-:W-:-:S02]  /*0fa0*/  SEL R19, R19, RZ, P4 ;  /* 0x000000ff13137207 */ /* 0x000fc40002000000 */
[----:B------:R-:W-:Y:S01]  /*0fb0*/  SEL R8, R23, R38, !P6 ;  /* 0x0000002617087207 */ /* 0x000fe20007000000 */
[----:B------:R-:W-:Y:S01]  /*0fc0*/  IMAD.WIDE R2, R2, 0x4, R4 ;  /* 0x0000000402027825 */ /* 0x000fe200078e0204 */
[----:B------:R-:W-:Y:S02]  /*0fd0*/  SEL R6, R7, R18, !P5 ;  /* 0x0000001207067207 */ /* 0x000fe40006800000 */
[----:B------:R-:W-:Y:S02]  /*0fe0*/  SEL R4, R29, R16, !P5 ;  /* 0x000000101d047207 */ /* 0x000fe40006800000 */
[----:B------:R-:W-:Y:S02]  /*0ff0*/  SEL R5, R0, R17, !P5 ;  /* 0x0000001100057207 */ /* 0x000fe40006800000 */
[----:B------:R-:W-:Y:S02]  /*1000*/  SEL R7, R8, R19, !P5 ;  /* 0x0000001308077207 */ /* 0x000fe40006800000 */
[----:B------:R-:W-:-:S02]  /*1010*/  @!P1 SEL R14, R28, R33, !P3 ;  /* 0x000000211c0e9207 */ /* 0x000fc40005800000 */
[----:B------:R-:W-:Y:S02]  /*1020*/  @!P5 SEL R16, R34, R41, !P6 ;  /* 0x000000292210d207 */ /* 0x000fe40007000000 */
[----:B------:R-:W-:Y:S02]  /*1030*/  @!P5 SEL R17, R35, R40, !P6 ;  /* 0x000000282311d207 */ /* 0x000fe40007000000 */
[----:B------:R-:W-:Y:S02]  /*1040*/  @!P5 SEL R18, R36, R39, !P6 ;  /* 0x000000272412d207 */ /* 0x000fe40007000000 */
[----:B------:R-:W-:Y:S01]  /*1050*/  @!P5 SEL R19, R37, R38, !P6 ;  /* 0x000000262513d207 */ /* 0x000fe20007000000 */
[----:B------:R-:W-:Y:S04]  /*1060*/  STG.E.128 desc[UR4][R10.64], R24 ;  /* 0x000000180a007986 */ /* 0x000fe8000c101d04 */
[----:B------:R-:W-:Y:S04]  /*1070*/  STG.E.128 desc[UR4][R10.64+0x800], R4 ;  /* 0x000800040a007986 */ /* 0x000fe8000c101d04 */
[----:B------:R-:W-:Y:S04]  /*1080*/  STG.E.128 desc[UR4][R2.64], R12 ;  /* 0x0000000c02007986 */ /* 0x000fe8000c101d04 */
[----:B------:R-:W-:Y:S01]  /*1090*/  STG.E.128 desc[UR4][R20.64], R16 ;  /* 0x0000001014007986 */ /* 0x000fe2000c101d04 */
[----:B------:R-:W-:Y:S05]  /*10a0*/  EXIT ;  /* 0x000000000000794d */ /* 0x000fea0003800000 */
.L_x_0:
[----:B------:R-:W-:-:S00]  /*10b0*/  BRA `(.L_x_0) ;  /* 0xfffffffc00fc7947 */ /* 0x000fc0000383ffff */
[----:B------:R-:W-:-:S00]  /*10c0*/  NOP ;  /* 0x0000000000007918 */ /* 0x000fc00000000000 */
        /* <DEDUP_REMOVED lines=11> */
.L_x_1:


//--------------------- .nv.constant0.triton_poi_fused_cat_24 --------------------------
	.section	.nv.constant0.triton_poi_fused_cat_24,"a",@progbits
	.sectionflags	@""
	.align	4
.nv.constant0.triton_poi_fused_cat_24:
	.zero		604
